	.headerflags	@"EF_CUDA_TEXMODE_UNIFIED EF_CUDA_64BIT_ADDRESS EF_CUDA_ACCELERATORS EF_CUDA_SM90 EF_CUDA_VIRTUAL_SM(EF_CUDA_SM90)"
	.elftype	@"ET_EXEC"


//--------------------- .nv.info                  --------------------------
	.section	.nv.info,"",@"SHT_CUDA_INFO"
	.align	4


	//----- nvinfo : EIATTR_REGCOUNT
	.align		4
        /*0000*/ 	.byte	0x04, 0x2f
        /*0002*/ 	.short	(.L_3 - .L_2)
	.align		4
.L_2:
        /*0004*/ 	.word	index@(triton_poi_fused__native_batch_norm_legit_no_training_44)
        /*0008*/ 	.word	0x00000014


	//----- nvinfo : EIATTR_MIN_STACK_SIZE
	.align		4
.L_3:
        /*000c*/ 	.byte	0x04, 0x12
        /*000e*/ 	.short	(.L_5 - .L_4)
	.align		4
.L_4:
        /*0010*/ 	.word	index@(triton_poi_fused__native_batch_norm_legit_no_training_44)
        /*0014*/ 	.word	0x00000000


	//----- nvinfo : EIATTR_FRAME_SIZE
	.align		4
.L_5:
        /*0018*/ 	.byte	0x04, 0x11
        /*001a*/ 	.short	(.L_7 - .L_6)
	.align		4
.L_6:
        /*001c*/ 	.word	index@(triton_poi_fused__native_batch_norm_legit_no_training_44)
        /*0020*/ 	.word	0x00000000


	//----- nvinfo : EIATTR_MIN_STACK_SIZE
	.align		4
.L_7:
        /*0024*/ 	.byte	0x04, 0x12
        /*0026*/ 	.short	(.L_9 - .L_8)
	.align		4
.L_8:
        /*0028*/ 	.word	index@(triton_poi_fused__native_batch_norm_legit_no_training_44)
        /*002c*/ 	.word	0x00000000
.L_9:


//--------------------- .nv.info.triton_poi_fused__native_batch_norm_legit_no_training_44 --------------------------
	.section	.nv.info.triton_poi_fused__native_batch_norm_legit_no_training_44,"",@"SHT_CUDA_INFO"
	.sectionflags	@""
	.align	4


	//----- nvinfo : EIATTR_CUDA_API_VERSION
	.align		4
        /*0000*/ 	.byte	0x04, 0x37
        /*0002*/ 	.short	(.L_11 - .L_10)
.L_10:
        /*0004*/ 	.word	0x0000007c


	//----- nvinfo : EIATTR_KPARAM_INFO
	.align		4
.L_11:
        /*0008*/ 	.byte	0x04, 0x17
        /*000a*/ 	.short	(.L_13 - .L_12)
.L_12:
        /*000c*/ 	.word	0x00000000
        /*0010*/ 	.short	0x0006
        /*0012*/ 	.short	0x0030
        /*0014*/ 	.byte	0x00, 0xf0, 0x11, 0x00


	//----- nvinfo : EIATTR_KPARAM_INFO
	.align		4
.L_13:
        /*0018*/ 	.byte	0x04, 0x17
        /*001a*/ 	.short	(.L_15 - .L_14)
.L_14:
        /*001c*/ 	.word	0x00000000
        /*0020*/ 	.short	0x0005
        /*0022*/ 	.short	0x0028
        /*0024*/ 	.byte	0x00, 0xf4, 0x21, 0x00


	//----- nvinfo : EIATTR_KPARAM_INFO
	.align		4
.L_15:
        /*0028*/ 	.byte	0x04, 0x17
        /*002a*/ 	.short	(.L_17 - .L_16)
.L_16:
        /*002c*/ 	.word	0x00000000
        /*0030*/ 	.short	0x0004
        /*0032*/ 	.short	0x0020
        /*0034*/ 	.byte	0x00, 0xf4, 0x21, 0x00


	//----- nvinfo : EIATTR_KPARAM_INFO
	.align		4
.L_17:
        /*0038*/ 	.byte	0x04, 0x17
        /*003a*/ 	.short	(.L_19 - .L_18)
.L_18:
        /*003c*/ 	.word	0x00000000
        /*0040*/ 	.short	0x0003
        /*0042*/ 	.short	0x0018
        /*0044*/ 	.byte	0x00, 0xf4, 0x21, 0x00


	//----- nvinfo : EIATTR_KPARAM_INFO
	.align		4
.L_19:
        /*0048*/ 	.byte	0x04, 0x17
        /*004a*/ 	.short	(.L_21 - .L_20)
.L_20:
        /*004c*/ 	.word	0x00000000
        /*0050*/ 	.short	0x0002
        /*0052*/ 	.short	0x0010
        /*0054*/ 	.byte	0x00, 0xf4, 0x21, 0x00


	//----- nvinfo : EIATTR_KPARAM_INFO
	.align		4
.L_21:
        /*0058*/ 	.byte	0x04, 0x17
        /*005a*/ 	.short	(.L_23 - .L_22)
.L_22:
        /*005c*/ 	.word	0x00000000
        /*0060*/ 	.short	0x0001
        /*0062*/ 	.short	0x0008
        /*0064*/ 	.byte	0x00, 0xf4, 0x21, 0x00


	//----- nvinfo : EIATTR_KPARAM_INFO
	.align		4
.L_23:
        /*0068*/ 	.byte	0x04, 0x17
        /*006a*/ 	.short	(.L_25 - .L_24)
.L_24:
        /*006c*/ 	.word	0x00000000
        /*0070*/ 	.short	0x0000
        /*0072*/ 	.short	0x0000
        /*0074*/ 	.byte	0x00, 0xf4, 0x21, 0x00


	//----- nvinfo : EIATTR_SPARSE_MMA_MASK
	.align		4
.L_25:
        /*0078*/ 	.byte	0x03, 0x50
        /*007a*/ 	.short	0x0000


	//----- nvinfo : EIATTR_MAXREG_COUNT
	.align		4
        /*007c*/ 	.byte	0x03, 0x1b
        /*007e*/ 	.short	0x00ff


	//----- nvinfo : EIATTR_EXIT_INSTR_OFFSETS
	.align		4
        /*0080*/ 	.byte	0x04, 0x1c
        /*0082*/ 	.short	(.L_27 - .L_26)


	//   ....[0]....
.L_26:
        /*0084*/ 	.word	0x000002e0


	//   ....[1]....
        /*0088*/ 	.word	0x00000300


	//----- nvinfo : EIATTR_REQNTID
	.align		4
.L_27:
        /*008c*/ 	.byte	0x04, 0x10
        /*008e*/ 	.short	(.L_29 - .L_28)
.L_28:
        /*0090*/ 	.word	0x00000080
        /*0094*/ 	.word	0x00000001
        /*0098*/ 	.word	0x00000001


	//----- nvinfo : EIATTR_CBANK_PARAM_SIZE
	.align		4
.L_29:
        /*009c*/ 	.byte	0x03, 0x19
        /*009e*/ 	.short	0x0034


	//----- nvinfo : EIATTR_PARAM_CBANK
	.align		4
        /*00a0*/ 	.byte	0x04, 0x0a
        /*00a2*/ 	.short	(.L_31 - .L_30)
	.align		4
.L_30:
        /*00a4*/ 	.word	index@(.nv.constant0.triton_poi_fused__native_batch_norm_legit_no_training_44)
        /*00a8*/ 	.short	0x0210
        /*00aa*/ 	.short	0x0034


	//----- nvinfo : EIATTR_SW_WAR
	.align		4
.L_31:
        /*00ac*/ 	.byte	0x04, 0x36
        /*00ae*/ 	.short	(.L_33 - .L_32)
.L_32:
        /*00b0*/ 	.word	0x00000008
.L_33:


//--------------------- .nv.callgraph             --------------------------
	.section	.nv.callgraph,"",@"SHT_CUDA_CALLGRAPH"
	.align	4
	.sectionentsize	8
	.align		4
        /*0000*/ 	.word	0x00000000
	.align		4
        /*0004*/ 	.word	0xffffffff
	.align		4
        /*0008*/ 	.word	0x00000000
	.align		4
        /*000c*/ 	.word	0xfffffffe
	.align		4
        /*0010*/ 	.word	0x00000000
	.align		4
        /*0014*/ 	.word	0xfffffffd
	.align		4
        /*0018*/ 	.word	0x00000000
	.align		4
        /*001c*/ 	.word	0xfffffffc


//--------------------- .nv.constant4             --------------------------
	.section	.nv.constant4,"a",@progbits
	.align	8
	.align		8
.nv.constant4:
        /*0000*/ 	.dword	_$_str
	.align		8
        /*0008*/ 	.dword	_$_str_$_2


//--------------------- .text.triton_poi_fused__native_batch_norm_legit_no_training_44 --------------------------
	.section	.text.triton_poi_fused__native_batch_norm_legit_no_training_44,"ax",@progbits
	.align	128
        .global         triton_poi_fused__native_batch_norm_legit_no_training_44
        .type           triton_poi_fused__native_batch_norm_legit_no_training_44,@function
        .size           triton_poi_fused__native_batch_norm_legit_no_training_44,(.L_x_1 - triton_poi_fused__native_batch_norm_legit_no_training_44)
        .other          triton_poi_fused__native_batch_norm_legit_no_training_44,@"STO_CUDA_ENTRY STV_DEFAULT"
triton_poi_fused__native_batch_norm_legit_no_training_44:
.text.triton_poi_fused__native_batch_norm_legit_no_training_44:
[----:B------:R-:W0:Y:S01]  /*0000*/  LDC R1, c[0x0][0x28] ;  /* 0x00000a00ff017b82 */ /* 0x000e220000000800 */
[----:B------:R-:W1:Y:S07]  /*0010*/  S2R R2, SR_TID.X ;  /* 0x0000000000027919 */ /* 0x000e6e0000002100 */
[----:B------:R-:W2:Y:S01]  /*0020*/  LDC.64 R10, c[0x0][0x220] ;  /* 0x00008800ff0a7b82 */ /* 0x000ea20000000a00 */
[----:B------:R-:W-:Y:S01]  /*0030*/  ULDC.64 UR4, c[0x0][0x208] ;  /* 0x0000820000047ab9 */ /* 0x000fe20000000a00 */
[----:B------:R-:W3:Y:S06]  /*0040*/  S2R R3, SR_CTAID.X ;  /* 0x0000000000037919 */ /* 0x000eec0000002500 */
[----:B------:R-:W4:Y:S08]  /*0050*/  LDC.64 R6, c[0x0][0x210] ;  /* 0x00008400ff067b82 */ /* 0x000f300000000a00 */
[----:B------:R-:W5:Y:S08]  /*0060*/  LDC.64 R8, c[0x0][0x218] ;  /* 0x00008600ff087b82 */ /* 0x000f700000000a00 */
[----:B------:R-:W4:Y:S01]  /*0070*/  LDC.64 R12, c[0x0][0x228] ;  /* 0x00008a00ff0c7b82 */ /* 0x000f220000000a00 */
[----:B-1----:R-:W-:-:S07]  /*0080*/  LOP3.LUT R2, R2, 0x7f, RZ, 0xc0, !PT ;  /* 0x0000007f02027812 */ /* 0x002fce00078ec0ff */
[----:B------:R-:W1:Y:S01]  /*0090*/  LDC.64 R14, c[0x0][0x230] ;  /* 0x00008c00ff0e7b82 */ /* 0x000e620000000a00 */
[----:B---3--:R-:W-:Y:S01]  /*00a0*/  LEA R3, R3, R2, 0x7 ;  /* 0x0000000203037211 */ /* 0x008fe200078e38ff */
[----:B------:R-:W-:-:S03]  /*00b0*/  HFMA2.MMA R2, -RZ, RZ, 0, 0 ;  /* 0x00000000ff027435 */ /* 0x000fc600000001ff */
[----:B------:R-:W-:-:S07]  /*00c0*/  ISETP.GE.AND P2, PT, R3, 0x7e00, PT ;  /* 0x00007e000300780c */ /* 0x000fce0003f46270 */
[----:B------:R-:W-:-:S05]  /*00d0*/  IMAD.HI R0, R3, -0x7df7df7d, R2 ;  /* 0x8208208303007827 */ /* 0x000fca00078e0202 */
[----:B------:R-:W-:-:S04]  /*00e0*/  SHF.R.U32.HI R5, RZ, 0x1f, R0 ;  /* 0x0000001fff057819 */ /* 0x000fc80000011600 */
[----:B------:R-:W-:-:S05]  /*00f0*/  LEA.HI.SX32 R5, R0, R5, 0x18 ;  /* 0x0000000500057211 */ /* 0x000fca00078fc2ff */
[----:B------:R-:W-:-:S04]  /*0100*/  IMAD R17, R5, -0x1f8, R3 ;  /* 0xfffffe0805117824 */ /* 0x000fc800078e0203 */
[----:B--2---:R-:W-:-:S05]  /*0110*/  IMAD.WIDE R10, R17, 0x4, R10 ;  /* 0x00000004110a7825 */ /* 0x004fca00078e020a */
[----:B------:R2:W3:Y:S01]  /*0120*/  @!P2 LDG.E.EL R2, desc[UR4][R10.64] ;  /* 0x000000040a02a981 */ /* 0x0004e2000c2e1900 */
[----:B------:R-:W-:Y:S02]  /*0130*/  CS2R R4, SRZ ;  /* 0x0000000000047805 */ /* 0x000fe4000001ff00 */
[----:B------:R-:W-:Y:S01]  /*0140*/  MOV R0, RZ ;  /* 0x000000ff00007202 */ /* 0x000fe20000000f00 */
[----:B----4-:R-:W-:-:S04]  /*0150*/  IMAD.WIDE R6, R3, 0x4, R6 ;  /* 0x0000000403067825 */ /* 0x010fc800078e0206 */
[C---:B-----5:R-:W-:Y:S01]  /*0160*/  IMAD.WIDE R8, R17.reuse, 0x4, R8 ;  /* 0x0000000411087825 */ /* 0x060fe200078e0208 */
[----:B------:R4:W5:Y:S03]  /*0170*/  @!P2 LDG.E R5, desc[UR4][R6.64] ;  /* 0x000000040605a981 */ /* 0x000966000c1e1900 */
[C---:B0-2---:R-:W-:Y:S01]  /*0180*/  IMAD.WIDE R10, R17.reuse, 0x4, R12 ;  /* 0x00000004110a7825 */ /* 0x045fe200078e020c */
[----:B------:R0:W5:Y:S03]  /*0190*/  @!P2 LDG.E.EL R0, desc[UR4][R8.64] ;  /* 0x000000040800a981 */ /* 0x000166000c2e1900 */
[----:B-1----:R-:W-:Y:S01]  /*01a0*/  IMAD.WIDE R12, R17, 0x4, R14 ;  /* 0x00000004110c7825 */ /* 0x002fe200078e020e */
[----:B------:R-:W-:Y:S01]  /*01b0*/  HFMA2.MMA R15, -RZ, RZ, 0, 0 ;  /* 0x00000000ff0f7435 */ /* 0x000fe200000001ff */
[----:B------:R-:W2:Y:S01]  /*01c0*/  @!P2 LDG.E.EL R4, desc[UR4][R10.64] ;  /* 0x000000040a04a981 */ /* 0x000ea2000c2e1900 */
[----:B----4-:R-:W1:Y:S08]  /*01d0*/  LDC.64 R6, c[0x0][0x238] ;  /* 0x00008e00ff067b82 */ /* 0x010e700000000a00 */
[----:B------:R-:W2:Y:S01]  /*01e0*/  @!P2 LDG.E.EL R15, desc[UR4][R12.64] ;  /* 0x000000040c0fa981 */ /* 0x000ea2000c2e1900 */
[----:B0-----:R-:W-:Y:S01]  /*01f0*/  MOV R9, 0x3e800000 ;  /* 0x3e80000000097802 */ /* 0x001fe20000000f00 */
[----:B---3--:R-:W-:-:S04]  /*0200*/  FADD R2, R2, 9.9999997473787516356e-06 ;  /* 0x3727c5ac02027421 */ /* 0x008fc80000000000 */
[----:B------:R1:W0:Y:S01]  /*0210*/  MUFU.SQRT R14, R2 ;  /* 0x00000002000e7308 */ /* 0x0002220000002000 */
[----:B-----5:R-:W-:Y:S01]  /*0220*/  FADD R0, -R0, R5 ;  /* 0x0000000500007221 */ /* 0x020fe20000000100 */
[----:B-1----:R-:W-:Y:S01]  /*0230*/  IMAD.WIDE R2, R3, 0x4, R6 ;  /* 0x0000000403027825 */ /* 0x002fe200078e0206 */
[C---:B0-----:R-:W-:Y:S02]  /*0240*/  FSETP.GT.AND P0, PT, R14.reuse, 8.50705917302346158658e+37, PT ;  /* 0x7e8000000e00780b */ /* 0x041fe40003f04000 */
[----:B------:R-:W-:Y:S02]  /*0250*/  FSETP.GEU.AND P1, PT, R14, 1.175494350822287508e-38, PT ;  /* 0x008000000e00780b */ /* 0x000fe40003f2e000 */
[----:B------:R-:W-:-:S09]  /*0260*/  FSEL R9, R9, 1, P0 ;  /* 0x3f80000009097808 */ /* 0x000fd20000000000 */
[----:B------:R-:W-:Y:S02]  /*0270*/  @P0 FMUL R14, R14, 0.25 ;  /* 0x3e8000000e0e0820 */ /* 0x000fe40000400000 */
[----:B------:R-:W-:Y:S02]  /*0280*/  @!P1 FMUL R9, R9, 16777216 ;  /* 0x4b80000009099820 */ /* 0x000fe40000400000 */
[----:B------:R-:W-:-:S06]  /*0290*/  @!P1 FMUL R14, R14, 16777216 ;  /* 0x4b8000000e0e9820 */ /* 0x000fcc0000400000 */
[----:B------:R-:W0:Y:S02]  /*02a0*/  MUFU.RCP R14, R14 ;  /* 0x0000000e000e7308 */ /* 0x000e240000001000 */
[----:B0-----:R-:W-:-:S04]  /*02b0*/  FMUL R9, R14, R9 ;  /* 0x000000090e097220 */ /* 0x001fc80000400000 */
[----:B------:R-:W-:-:S04]  /*02c0*/  FMUL R0, R0, R9 ;  /* 0x0000000900007220 */ /* 0x000fc80000400000 */
[----:B--2---:R-:W-:Y:S01]  /*02d0*/  FFMA R15, R0, R4, R15 ;  /* 0x00000004000f7223 */ /* 0x004fe2000000000f */
[----:B------:R-:W-:Y:S06]  /*02e0*/  @P2 EXIT ;  /* 0x000000000000294d */ /* 0x000fec0003800000 */
[----:B------:R-:W-:Y:S01]  /*02f0*/  STG.E desc[UR4][R2.64], R15 ;  /* 0x0000000f02007986 */ /* 0x000fe2000c101904 */
[----:B------:R-:W-:Y:S05]  /*0300*/  EXIT ;  /* 0x000000000000794d */ /* 0x000fea0003800000 */
.L_x_0:
[----:B------:R-:W-:-:S00]  /*0310*/  BRA `(.L_x_0) ;  /* 0xfffffffc00fc7947 */ /* 0x000fc0000383ffff */
[----:B------:R-:W-:-:S00]  /*0320*/  NOP ;  /* 0x0000000000007918 */ /* 0x000fc00000000000 */
        /* <DEDUP_REMOVED lines=13> */
.L_x_1:


//--------------------- .nv.global.init           --------------------------
	.section	.nv.global.init,"aw",@progbits
.nv.global.init:
	.type		_$_str,@object
	.size		_$_str,(_$_str_$_2 - _$_str)
_$_str:
        /*0000*/ 	.byte	0x5f, 0x5f, 0x43, 0x55, 0x44, 0x41, 0x5f, 0x46, 0x54, 0x5a, 0x00
	.type		_$_str_$_2,@object
	.size		_$_str_$_2,(.L_1 - _$_str_$_2)
_$_str_$_2:
        /*000b*/ 	.byte	0x5f, 0x5f, 0x43, 0x55, 0x44, 0x41, 0x5f, 0x50, 0x52, 0x45, 0x43, 0x5f, 0x53, 0x51, 0x52, 0x54
        /*001b*/ 	.byte	0x00
.L_1:


//--------------------- .nv.constant0.triton_poi_fused__native_batch_norm_legit_no_training_44 --------------------------
	.section	.nv.constant0.triton_poi_fused__native_batch_norm_legit_no_training_44,"a",@progbits
	.sectionflags	@""
	.align	4
.nv.constant0.triton_poi_fused__native_batch_norm_legit_no_training_44:
	.zero		580
